//
// Generated by NVIDIA NVVM Compiler
//
// Compiler Build ID: CL-36424714
// Cuda compilation tools, release 13.0, V13.0.88
// Based on NVVM 20.0.0
//

.version 9.0
.target sm_100
.address_size 64

	// .globl	matmul_kernel

.visible .entry matmul_kernel(
	.param .u64 .ptr .align 1 matmul_kernel_param_0,
	.param .u64 .ptr .align 1 matmul_kernel_param_1,
	.param .u64 .ptr .align 1 matmul_kernel_param_2,
	.param .u32 matmul_kernel_param_3
)
{
	.reg .pred 	%p<10>;
	.reg .b32 	%r<40>;
	.reg .b32 	%f<67>;
	.reg .b64 	%rd<67>;

	ld.param.u64 	%rd14, [matmul_kernel_param_0];
	ld.param.u64 	%rd15, [matmul_kernel_param_1];
	ld.param.u32 	%r18, [matmul_kernel_param_3];
	cvta.to.global.u64 	%rd1, %rd15;
	cvta.to.global.u64 	%rd2, %rd14;
	mov.u32 	%r19, %ctaid.y;
	mov.u32 	%r20, %ntid.y;
	mov.u32 	%r21, %tid.y;
	mad.lo.s32 	%r1, %r19, %r20, %r21;
	mov.u32 	%r22, %ctaid.x;
	mov.u32 	%r23, %ntid.x;
	mov.u32 	%r24, %tid.x;
	mad.lo.s32 	%r2, %r22, %r23, %r24;
	max.s32 	%r25, %r1, %r2;
	setp.ge.s32 	%p1, %r25, %r18;
	@%p1 bra 	$L__BB0_13;
	mul.lo.s32 	%r3, %r18, %r1;
	and.b32  	%r4, %r18, 7;
	setp.lt.u32 	%p2, %r18, 8;
	mov.f32 	%f66, 0f00000000;
	mov.b32 	%r38, 0;
	@%p2 bra 	$L__BB0_4;
	and.b32  	%r38, %r18, 2147483640;
	neg.s32 	%r36, %r38;
	mul.wide.s32 	%rd16, %r18, 4;
	add.s64 	%rd3, %rd1, %rd16;
	shl.b32 	%r7, %r18, 3;
	mul.wide.s32 	%rd17, %r18, 8;
	add.s64 	%rd4, %rd1, %rd17;
	mul.wide.s32 	%rd18, %r18, 12;
	add.s64 	%rd5, %rd1, %rd18;
	mul.wide.s32 	%rd19, %r18, 16;
	add.s64 	%rd6, %rd1, %rd19;
	mul.wide.s32 	%rd20, %r18, 20;
	add.s64 	%rd7, %rd1, %rd20;
	mul.wide.s32 	%rd21, %r18, 24;
	add.s64 	%rd8, %rd1, %rd21;
	mul.wide.s32 	%rd22, %r18, 28;
	add.s64 	%rd9, %rd1, %rd22;
	mul.wide.u32 	%rd23, %r3, 4;
	add.s64 	%rd24, %rd23, %rd2;
	add.s64 	%rd66, %rd24, 16;
	mov.f32 	%f66, 0f00000000;
	mov.u32 	%r35, %r2;
$L__BB0_3:
	.pragma "nounroll";
	mul.wide.s32 	%rd25, %r35, 4;
	add.s64 	%rd26, %rd3, %rd25;
	add.s64 	%rd27, %rd4, %rd25;
	add.s64 	%rd28, %rd5, %rd25;
	add.s64 	%rd29, %rd6, %rd25;
	add.s64 	%rd30, %rd7, %rd25;
	add.s64 	%rd31, %rd8, %rd25;
	add.s64 	%rd32, %rd9, %rd25;
	add.s64 	%rd33, %rd1, %rd25;
	ld.global.f32 	%f16, [%rd66+-16];
	ld.global.f32 	%f17, [%rd33];
	fma.rn.f32 	%f18, %f16, %f17, %f66;
	ld.global.f32 	%f19, [%rd66+-12];
	ld.global.f32 	%f20, [%rd26];
	fma.rn.f32 	%f21, %f19, %f20, %f18;
	ld.global.f32 	%f22, [%rd66+-8];
	ld.global.f32 	%f23, [%rd27];
	fma.rn.f32 	%f24, %f22, %f23, %f21;
	ld.global.f32 	%f25, [%rd66+-4];
	ld.global.f32 	%f26, [%rd28];
	fma.rn.f32 	%f27, %f25, %f26, %f24;
	ld.global.f32 	%f28, [%rd66];
	ld.global.f32 	%f29, [%rd29];
	fma.rn.f32 	%f30, %f28, %f29, %f27;
	ld.global.f32 	%f31, [%rd66+4];
	ld.global.f32 	%f32, [%rd30];
	fma.rn.f32 	%f33, %f31, %f32, %f30;
	ld.global.f32 	%f34, [%rd66+8];
	ld.global.f32 	%f35, [%rd31];
	fma.rn.f32 	%f36, %f34, %f35, %f33;
	ld.global.f32 	%f37, [%rd66+12];
	ld.global.f32 	%f38, [%rd32];
	fma.rn.f32 	%f66, %f37, %f38, %f36;
	add.s32 	%r36, %r36, 8;
	add.s32 	%r35, %r35, %r7;
	add.s64 	%rd66, %rd66, 32;
	setp.ne.s32 	%p3, %r36, 0;
	@%p3 bra 	$L__BB0_3;
$L__BB0_4:
	setp.eq.s32 	%p4, %r4, 0;
	@%p4 bra 	$L__BB0_12;
	and.b32  	%r13, %r18, 3;
	setp.lt.u32 	%p5, %r4, 4;
	@%p5 bra 	$L__BB0_7;
	add.s32 	%r27, %r38, %r3;
	mul.wide.u32 	%rd34, %r27, 4;
	add.s64 	%rd35, %rd2, %rd34;
	ld.global.f32 	%f40, [%rd35];
	mad.lo.s32 	%r28, %r38, %r18, %r2;
	mul.wide.s32 	%rd36, %r28, 4;
	add.s64 	%rd37, %rd1, %rd36;
	ld.global.f32 	%f41, [%rd37];
	fma.rn.f32 	%f42, %f40, %f41, %f66;
	cvt.u64.u32 	%rd38, %r3;
	cvt.u64.u32 	%rd39, %r38;
	add.s64 	%rd40, %rd39, %rd38;
	shl.b64 	%rd41, %rd40, 2;
	add.s64 	%rd42, %rd2, %rd41;
	ld.global.f32 	%f43, [%rd42+4];
	mul.wide.s32 	%rd43, %r18, 4;
	add.s64 	%rd44, %rd37, %rd43;
	ld.global.f32 	%f44, [%rd44];
	fma.rn.f32 	%f45, %f43, %f44, %f42;
	ld.global.f32 	%f46, [%rd42+8];
	add.s64 	%rd45, %rd44, %rd43;
	ld.global.f32 	%f47, [%rd45];
	fma.rn.f32 	%f48, %f46, %f47, %f45;
	ld.global.f32 	%f49, [%rd42+12];
	add.s64 	%rd46, %rd45, %rd43;
	ld.global.f32 	%f50, [%rd46];
	fma.rn.f32 	%f66, %f49, %f50, %f48;
	add.s32 	%r38, %r38, 4;
$L__BB0_7:
	setp.eq.s32 	%p6, %r13, 0;
	@%p6 bra 	$L__BB0_12;
	setp.eq.s32 	%p7, %r13, 1;
	@%p7 bra 	$L__BB0_10;
	add.s32 	%r29, %r38, %r3;
	mul.wide.u32 	%rd47, %r29, 4;
	add.s64 	%rd48, %rd2, %rd47;
	ld.global.f32 	%f52, [%rd48];
	mad.lo.s32 	%r30, %r38, %r18, %r2;
	mul.wide.s32 	%rd49, %r30, 4;
	add.s64 	%rd50, %rd1, %rd49;
	ld.global.f32 	%f53, [%rd50];
	fma.rn.f32 	%f54, %f52, %f53, %f66;
	cvt.u64.u32 	%rd51, %r3;
	cvt.u64.u32 	%rd52, %r38;
	add.s64 	%rd53, %rd52, %rd51;
	shl.b64 	%rd54, %rd53, 2;
	add.s64 	%rd55, %rd2, %rd54;
	ld.global.f32 	%f55, [%rd55+4];
	mul.wide.s32 	%rd56, %r18, 4;
	add.s64 	%rd57, %rd50, %rd56;
	ld.global.f32 	%f56, [%rd57];
	fma.rn.f32 	%f66, %f55, %f56, %f54;
	add.s32 	%r38, %r38, 2;
$L__BB0_10:
	and.b32  	%r31, %r18, 1;
	setp.eq.b32 	%p8, %r31, 1;
	not.pred 	%p9, %p8;
	@%p9 bra 	$L__BB0_12;
	add.s32 	%r32, %r38, %r3;
	mul.wide.u32 	%rd58, %r32, 4;
	add.s64 	%rd59, %rd2, %rd58;
	ld.global.f32 	%f57, [%rd59];
	mad.lo.s32 	%r33, %r38, %r18, %r2;
	mul.wide.s32 	%rd60, %r33, 4;
	add.s64 	%rd61, %rd1, %rd60;
	ld.global.f32 	%f58, [%rd61];
	fma.rn.f32 	%f66, %f57, %f58, %f66;
$L__BB0_12:
	ld.param.u64 	%rd65, [matmul_kernel_param_2];
	add.s32 	%r34, %r3, %r2;
	cvta.to.global.u64 	%rd62, %rd65;
	mul.wide.s32 	%rd63, %r34, 4;
	add.s64 	%rd64, %rd62, %rd63;
	st.global.f32 	[%rd64], %f66;
$L__BB0_13:
	ret;

}


// ===== COMPILED SASS (sm_100) =====

	.target	sm_100

	.elftype	@"ET_EXEC"


//--------------------- .note.nv.tkinfo           --------------------------
	.section	.note.nv.tkinfo,"",@"SHT_NOTE"
	.sectionflags	@"SHF_NOTE_NV_TKINFO"
	.tkinfo
        /*0018*/ 	.word	0x00000002
        /*0030*/ 	.string	""
        /*0030*/ 	.string	"ptxas"
        /*0030*/ 	.string	"Cuda compilation tools, release 13.0, V13.0.88"
        /*0030*/ 	.string	"Build cuda_13.0.r13.0/compiler.36424714_0"
        /*0030*/ 	.string	"-arch sm_100 -m 64 "



//--------------------- .note.nv.cuinfo           --------------------------
	.section	.note.nv.cuinfo,"",@"SHT_NOTE"
	.sectionflags	@"SHF_NOTE_NV_CUINFO"
        /*0018*/ 	.short	0x0002
        /*001a*/ 	.short	0x0064
        /*001c*/ 	.short	0x0082
	.zero		2


//--------------------- .nv.info                  --------------------------
	.section	.nv.info,"",@"SHT_CUDA_INFO"
	.align	4


	//----- nvinfo : EIATTR_REGCOUNT
	.align		4
        /*0000*/ 	.byte	0x04, 0x2f
        /*0002*/ 	.short	(.L_1 - .L_0)
	.align		4
.L_0:
        /*0004*/ 	.word	index@(matmul_kernel)
        /*0008*/ 	.word	0x0000001e


	//----- nvinfo : EIATTR_FRAME_SIZE
	.align		4
.L_1:
        /*000c*/ 	.byte	0x04, 0x11
        /*000e*/ 	.short	(.L_3 - .L_2)
	.align		4
.L_2:
        /*0010*/ 	.word	index@(matmul_kernel)
        /*0014*/ 	.word	0x00000000


	//----- nvinfo : EIATTR_MIN_STACK_SIZE
	.align		4
.L_3:
        /*0018*/ 	.byte	0x04, 0x12
        /*001a*/ 	.short	(.L_5 - .L_4)
	.align		4
.L_4:
        /*001c*/ 	.word	index@(matmul_kernel)
        /*0020*/ 	.word	0x00000000
.L_5:


//--------------------- .nv.compat                --------------------------
	.section	.nv.compat,"",@"SHT_CUDA_COMPAT_INFO"
	.align	4
        /*0000*/ 	.byte	0x02, 0x09, 0x00, 0x00, 0x02, 0x02, 0x01, 0x00, 0x02, 0x05, 0x05, 0x00, 0x03, 0x07, 0x01, 0x01
        /*0010*/ 	.byte	0x02, 0x03, 0x00, 0x00, 0x02, 0x06, 0x01, 0x00, 0x04, 0x0b, 0x08, 0x00, 0x09, 0x00, 0x00, 0x00
        /*0020*/ 	.byte	0x00, 0x00, 0x00, 0x00


//--------------------- .nv.info.matmul_kernel    --------------------------
	.section	.nv.info.matmul_kernel,"",@"SHT_CUDA_INFO"
	.sectionflags	@""
	.align	4


	//----- nvinfo : EIATTR_CUDA_API_VERSION
	.align		4
        /*0000*/ 	.byte	0x04, 0x37
        /*0002*/ 	.short	(.L_7 - .L_6)
.L_6:
        /*0004*/ 	.word	0x00000082


	//----- nvinfo : EIATTR_KPARAM_INFO
	.align		4
.L_7:
        /*0008*/ 	.byte	0x04, 0x17
        /*000a*/ 	.short	(.L_9 - .L_8)
.L_8:
        /*000c*/ 	.word	0x00000000
        /*0010*/ 	.short	0x0003
        /*0012*/ 	.short	0x0018
        /*0014*/ 	.byte	0x00, 0xf0, 0x11, 0x00


	//----- nvinfo : EIATTR_KPARAM_INFO
	.align		4
.L_9:
        /*0018*/ 	.byte	0x04, 0x17
        /*001a*/ 	.short	(.L_11 - .L_10)
.L_10:
        /*001c*/ 	.word	0x00000000
        /*0020*/ 	.short	0x0002
        /*0022*/ 	.short	0x0010
        /*0024*/ 	.byte	0x00, 0xf5, 0x21, 0x00


	//----- nvinfo : EIATTR_KPARAM_INFO
	.align		4
.L_11:
        /*0028*/ 	.byte	0x04, 0x17
        /*002a*/ 	.short	(.L_13 - .L_12)
.L_12:
        /*002c*/ 	.word	0x00000000
        /*0030*/ 	.short	0x0001
        /*0032*/ 	.short	0x0008
        /*0034*/ 	.byte	0x00, 0xf5, 0x21, 0x00


	//----- nvinfo : EIATTR_KPARAM_INFO
	.align		4
.L_13:
        /*0038*/ 	.byte	0x04, 0x17
        /*003a*/ 	.short	(.L_15 - .L_14)
.L_14:
        /*003c*/ 	.word	0x00000000
        /*0040*/ 	.short	0x0000
        /*0042*/ 	.short	0x0000
        /*0044*/ 	.byte	0x00, 0xf5, 0x21, 0x00


	//----- nvinfo : EIATTR_SPARSE_MMA_MASK
	.align		4
.L_15:
        /*0048*/ 	.byte	0x03, 0x50
        /*004a*/ 	.short	0x0000


	//----- nvinfo : EIATTR_MAXREG_COUNT
	.align		4
        /*004c*/ 	.byte	0x03, 0x1b
        /*004e*/ 	.short	0x00ff


	//----- nvinfo : EIATTR_MERCURY_ISA_VERSION
	.align		4
        /*0050*/ 	.byte	0x03, 0x5f
        /*0052*/ 	.short	0x0101


	//----- nvinfo : EIATTR_VRC_CTA_INIT_COUNT
	.align		4
        /*0054*/ 	.byte	0x02, 0x4a
	.zero		1
	.zero		1


	//----- nvinfo : EIATTR_EXIT_INSTR_OFFSETS
	.align		4
        /*0058*/ 	.byte	0x04, 0x1c
        /*005a*/ 	.short	(.L_17 - .L_16)


	//   ....[0]....
.L_16:
        /*005c*/ 	.word	0x000000c0


	//   ....[1]....
        /*0060*/ 	.word	0x00000a90


	//----- nvinfo : EIATTR_CBANK_PARAM_SIZE
	.align		4
.L_17:
        /*0064*/ 	.byte	0x03, 0x19
        /*0066*/ 	.short	0x001c


	//----- nvinfo : EIATTR_PARAM_CBANK
	.align		4
        /*0068*/ 	.byte	0x04, 0x0a
        /*006a*/ 	.short	(.L_19 - .L_18)
	.align		4
.L_18:
        /*006c*/ 	.word	index@(.nv.constant0.matmul_kernel)
        /*0070*/ 	.short	0x0380
        /*0072*/ 	.short	0x001c


	//----- nvinfo : EIATTR_SW_WAR
	.align		4
.L_19:
        /*0074*/ 	.byte	0x04, 0x36
        /*0076*/ 	.short	(.L_21 - .L_20)
.L_20:
        /*0078*/ 	.word	0x00000008
.L_21:


//--------------------- .nv.callgraph             --------------------------
	.section	.nv.callgraph,"",@"SHT_CUDA_CALLGRAPH"
	.align	4
	.sectionentsize	8
	.align		4
        /*0000*/ 	.word	0x00000000
	.align		4
        /*0004*/ 	.word	0xffffffff
	.align		4
        /*0008*/ 	.word	0x00000000
	.align		4
        /*000c*/ 	.word	0xfffffffe
	.align		4
        /*0010*/ 	.word	0x00000000
	.align		4
        /*0014*/ 	.word	0xfffffffd
	.align		4
        /*0018*/ 	.word	0x00000000
	.align		4
        /*001c*/ 	.word	0xfffffffc


//--------------------- .text.matmul_kernel       --------------------------
	.section	.text.matmul_kernel,"ax",@progbits
	.align	128
        .global         matmul_kernel
        .type           matmul_kernel,@function
        .size           matmul_kernel,(.L_x_5 - matmul_kernel)
        .other          matmul_kernel,@"STO_CUDA_ENTRY STV_DEFAULT"
matmul_kernel:
.text.matmul_kernel:
[----:B------:R-:W-:Y:S01]  /*0000*/  LDC R1, c[0x0][0x37c] ;  /* 0x0000df00ff017b82 */ /* 0x000fe20000000800 */
[----:B------:R-:W0:Y:S07]  /*0010*/  S2R R0, SR_TID.Y ;  /* 0x0000000000007919 */ /* 0x000e2e0000002200 */
[----:B------:R-:W0:Y:S01]  /*0020*/  S2UR UR4, SR_CTAID.Y ;  /* 0x00000000000479c3 */ /* 0x000e220000002600 */
[----:B------:R-:W1:Y:S01]  /*0030*/  LDCU UR20, c[0x0][0x398] ;  /* 0x00007300ff1477ac */ /* 0x000e620008000800 */
[----:B------:R-:W2:Y:S06]  /*0040*/  S2R R3, SR_TID.X ;  /* 0x0000000000037919 */ /* 0x000eac0000002100 */
[----:B------:R-:W0:Y:S08]  /*0050*/  LDC R13, c[0x0][0x364] ;  /* 0x0000d900ff0d7b82 */ /* 0x000e300000000800 */
[----:B------:R-:W2:Y:S08]  /*0060*/  S2UR UR5, SR_CTAID.X ;  /* 0x00000000000579c3 */ /* 0x000eb00000002500 */
[----:B------:R-:W2:Y:S01]  /*0070*/  LDC R2, c[0x0][0x360] ;  /* 0x0000d800ff027b82 */ /* 0x000ea20000000800 */
[----:B0-----:R-:W-:-:S02]  /*0080*/  IMAD R13, R13, UR4, R0 ;  /* 0x000000040d0d7c24 */ /* 0x001fc4000f8e0200 */
[----:B--2---:R-:W-:-:S05]  /*0090*/  IMAD R0, R2, UR5, R3 ;  /* 0x0000000502007c24 */ /* 0x004fca000f8e0203 */
[----:B------:R-:W-:-:S04]  /*00a0*/  VIMNMX R2, PT, PT, R13, R0, !PT ;  /* 0x000000000d027248 */ /* 0x000fc80007fe0100 */
[----:B-1----:R-:W-:-:S13]  /*00b0*/  ISETP.GE.AND P0, PT, R2, UR20, PT ;  /* 0x0000001402007c0c */ /* 0x002fda000bf06270 */
[----:B------:R-:W-:Y:S05]  /*00c0*/  @P0 EXIT ;  /* 0x000000000000094d */ /* 0x000fea0003800000 */
[----:B------:R-:W-:Y:S01]  /*00d0*/  UISETP.GE.U32.AND UP0, UPT, UR20, 0x8, UPT ;  /* 0x000000081400788c */ /* 0x000fe2000bf06070 */
[----:B------:R-:W-:Y:S02]  /*00e0*/  HFMA2 R12, -RZ, RZ, 0, 0 ;  /* 0x00000000ff0c7431 */ /* 0x000fe400000001ff */
[----:B------:R-:W-:Y:S01]  /*00f0*/  IMAD R13, R13, UR20, RZ ;  /* 0x000000140d0d7c24 */ /* 0x000fe2000f8e02ff */
[----:B------:R-:W-:Y:S01]  /*0100*/  UMOV UR4, URZ ;  /* 0x000000ff00047c82 */ /* 0x000fe20008000000 */
[----:B------:R-:W0:Y:S04]  /*0110*/  LDCU.64 UR18, c[0x0][0x358] ;  /* 0x00006b00ff1277ac */ /* 0x000e280008000a00 */
[----:B------:R-:W-:Y:S05]  /*0120*/  BRA.U !UP0, `(.L_x_0) ;  /* 0x0000000508047547 */ /* 0x000fea000b800000 */
[----:B------:R-:W1:Y:S01]  /*0130*/  LDCU.128 UR24, c[0x0][0x380] ;  /* 0x00007000ff1877ac */ /* 0x000e620008000c00 */
[----:B------:R-:W-:Y:S02]  /*0140*/  MOV R12, RZ ;  /* 0x000000ff000c7202 */ /* 0x000fe40000000f00 */
[----:B------:R-:W-:Y:S01]  /*0150*/  MOV R14, R0 ;  /* 0x00000000000e7202 */ /* 0x000fe20000000f00 */
[----:B------:R-:W-:-:S04]  /*0160*/  ULOP3.LUT UR4, UR20, 0x7ffffff8, URZ, 0xc0, !UPT ;  /* 0x7ffffff814047892 */ /* 0x000fc8000f8ec0ff */
[----:B------:R-:W-:Y:S01]  /*0170*/  UIADD3 UR5, UPT, UPT, -UR4, URZ, URZ ;  /* 0x000000ff04057290 */ /* 0x000fe2000fffe1ff */
[----:B-1----:R-:W-:Y:S01]  /*0180*/  MOV R2, UR24 ;  /* 0x0000001800027c02 */ /* 0x002fe20008000f00 */
[----:B------:R-:W-:Y:S01]  /*0190*/  UIMAD.WIDE UR6, UR20, 0x8, UR26 ;  /* 0x00000008140678a5 */ /* 0x000fe2000f8e021a */
[----:B------:R-:W-:Y:S01]  /*01a0*/  MOV R3, UR25 ;  /* 0x0000001900037c02 */ /* 0x000fe20008000f00 */
[----:B------:R-:W-:Y:S02]  /*01b0*/  UIMAD.WIDE UR8, UR20, 0xc, UR26 ;  /* 0x0000000c140878a5 */ /* 0x000fe4000f8e021a */
[----:B------:R-:W-:Y:S01]  /*01c0*/  UIMAD.WIDE UR10, UR20, 0x10, UR26 ;  /* 0x00000010140a78a5 */ /* 0x000fe2000f8e021a */
[----:B------:R-:W-:Y:S01]  /*01d0*/  IMAD.WIDE.U32 R2, R13, 0x4, R2 ;  /* 0x000000040d027825 */ /* 0x000fe200078e0002 */
[----:B------:R-:W-:Y:S02]  /*01e0*/  UIMAD.WIDE UR12, UR20, 0x14, UR26 ;  /* 0x00000014140c78a5 */ /* 0x000fe4000f8e021a */
[----:B------:R-:W-:Y:S01]  /*01f0*/  UIMAD.WIDE UR14, UR20, 0x18, UR26 ;  /* 0x00000018140e78a5 */ /* 0x000fe2000f8e021a */
[----:B------:R-:W-:Y:S01]  /*0200*/  IADD3 R2, P0, PT, R2, 0x10, RZ ;  /* 0x0000001002027810 */ /* 0x000fe20007f1e0ff */
[----:B------:R-:W-:-:S03]  /*0210*/  UIMAD.WIDE UR16, UR20, 0x1c, UR26 ;  /* 0x0000001c141078a5 */ /* 0x000fc6000f8e021a */
[----:B------:R-:W-:-:S09]  /*0220*/  IADD3.X R3, PT, PT, RZ, R3, RZ, P0, !PT ;  /* 0x00000003ff037210 */ /* 0x000fd200007fe4ff */
.L_x_1:
[----:B------:R-:W-:Y:S01]  /*0230*/  UIMAD.WIDE UR22, UR20, 0x4, UR26 ;  /* 0x00000004141678a5 */ /* 0x000fe2000f8e021a */
[----:B------:R-:W-:Y:S02]  /*0240*/  IMAD.MOV.U32 R23, RZ, RZ, 0x4 ;  /* 0x00000004ff177424 */ /* 0x000fe400078e00ff */
[----:B------:R-:W-:Y:S01]  /*0250*/  HFMA2 R11, -RZ, RZ, 0, 2.384185791015625e-07 ;  /* 0x00000004ff0b7431 */ /* 0x000fe200000001ff */
[----:B------:R-:W-:Y:S01]  /*0260*/  MOV R25, 0x4 ;  /* 0x0000000400197802 */ /* 0x000fe20000000f00 */
[----:B0-----:R-:W2:Y:S01]  /*0270*/  LDG.E R21, desc[UR18][R2.64+-0x10] ;  /* 0xfffff01202157981 */ /* 0x001ea2000c1e1900 */
[C---:B------:R-:W-:Y:S01]  /*0280*/  IMAD.WIDE R22, R14.reuse, R23, UR26 ;  /* 0x0000001a0e167e25 */ /* 0x040fe2000f8e0217 */
[----:B------:R-:W-:Y:S02]  /*0290*/  MOV R8, UR22 ;  /* 0x0000001600087c02 */ /* 0x000fe40008000f00 */
[----:B------:R-:W-:Y:S01]  /*02a0*/  MOV R9, UR23 ;  /* 0x0000001700097c02 */ /* 0x000fe20008000f00 */
[----:B------:R-:W3:Y:S02]  /*02b0*/  LDG.E R19, desc[UR18][R2.64+-0xc] ;  /* 0xfffff41202137981 */ /* 0x000ee4000c1e1900 */
[----:B------:R-:W-:-:S02]  /*02c0*/  IMAD.WIDE R8, R14, 0x4, R8 ;  /* 0x000000040e087825 */ /* 0x000fc400078e0208 */
[----:B------:R-:W2:Y:S01]  /*02d0*/  LDG.E R22, desc[UR18][R22.64] ;  /* 0x0000001216167981 */ /* 0x000ea2000c1e1900 */
[----:B------:R-:W-:Y:S01]  /*02e0*/  MOV R5, 0x4 ;  /* 0x0000000400057802 */ /* 0x000fe20000000f00 */
[C---:B------:R-:W-:Y:S02]  /*02f0*/  IMAD.WIDE R24, R14.reuse, R25, UR6 ;  /* 0x000000060e187e25 */ /* 0x040fe4000f8e0219 */
[----:B------:R0:W3:Y:S02]  /*0300*/  LDG.E R20, desc[UR18][R8.64] ;  /* 0x0000001208147981 */ /* 0x0000e4000c1e1900 */
[----:B------:R-:W-:Y:S02]  /*0310*/  IMAD.WIDE R10, R14, R11, UR8 ;  /* 0x000000080e0a7e25 */ /* 0x000fe4000f8e020b */
[----:B------:R-:W4:Y:S04]  /*0320*/  LDG.E R18, desc[UR18][R24.64] ;  /* 0x0000001218127981 */ /* 0x000f28000c1e1900 */
[----:B------:R-:W4:Y:S01]  /*0330*/  LDG.E R17, desc[UR18][R2.64+-0x8] ;  /* 0xfffff81202117981 */ /* 0x000f22000c1e1900 */
[----:B0-----:R-:W-:-:S02]  /*0340*/  HFMA2 R9, -RZ, RZ, 0, 2.384185791015625e-07 ;  /* 0x00000004ff097431 */ /* 0x001fc400000001ff */
[----:B------:R-:W-:Y:S01]  /*0350*/  IMAD.MOV.U32 R7, RZ, RZ, 0x4 ;  /* 0x00000004ff077424 */ /* 0x000fe200078e00ff */
[----:B------:R0:W5:Y:S01]  /*0360*/  LDG.E R16, desc[UR18][R10.64] ;  /* 0x000000120a107981 */ /* 0x000162000c1e1900 */
[----:B------:R-:W-:-:S03]  /*0370*/  IMAD.WIDE R4, R14, R5, UR10 ;  /* 0x0000000a0e047e25 */ /* 0x000fc6000f8e0205 */
[----:B------:R-:W5:Y:S01]  /*0380*/  LDG.E R15, desc[UR18][R2.64+-0x4] ;  /* 0xfffffc12020f7981 */ /* 0x000f62000c1e1900 */
[C---:B------:R-:W-:Y:S01]  /*0390*/  IMAD.WIDE R6, R14.reuse, R7, UR12 ;  /* 0x0000000c0e067e25 */ /* 0x040fe2000f8e0207 */
[----:B------:R-:W-:Y:S02]  /*03a0*/  MOV R27, 0x4 ;  /* 0x00000004001b7802 */ /* 0x000fe40000000f00 */
[----:B------:R1:W5:Y:S01]  /*03b0*/  LDG.E R4, desc[UR18][R4.64] ;  /* 0x0000001204047981 */ /* 0x000362000c1e1900 */
[----:B------:R-:W-:-:S03]  /*03c0*/  IMAD.WIDE R8, R14, R9, UR14 ;  /* 0x0000000e0e087e25 */ /* 0x000fc6000f8e0209 */
[----:B------:R-:W5:Y:S01]  /*03d0*/  LDG.E R23, desc[UR18][R2.64] ;  /* 0x0000001202177981 */ /* 0x000f62000c1e1900 */
[----:B0-----:R-:W-:-:S03]  /*03e0*/  IMAD.WIDE R10, R14, R27, UR16 ;  /* 0x000000100e0a7e25 */ /* 0x001fc6000f8e021b */
[----:B------:R-:W5:Y:S04]  /*03f0*/  LDG.E R7, desc[UR18][R6.64] ;  /* 0x0000001206077981 */ /* 0x000f68000c1e1900 */
[----:B------:R-:W5:Y:S04]  /*0400*/  LDG.E R24, desc[UR18][R2.64+0x4] ;  /* 0x0000041202187981 */ /* 0x000f68000c1e1900 */
[----:B------:R-:W5:Y:S04]  /*0410*/  LDG.E R8, desc[UR18][R8.64] ;  /* 0x0000001208087981 */ /* 0x000f68000c1e1900 */
[----:B------:R-:W5:Y:S04]  /*0420*/  LDG.E R25, desc[UR18][R2.64+0x8] ;  /* 0x0000081202197981 */ /* 0x000f68000c1e1900 */
[----:B------:R-:W5:Y:S04]  /*0430*/  LDG.E R10, desc[UR18][R10.64] ;  /* 0x000000120a0a7981 */ /* 0x000f68000c1e1900 */
[----:B------:R0:W5:Y:S01]  /*0440*/  LDG.E R27, desc[UR18][R2.64+0xc] ;  /* 0x00000c12021b7981 */ /* 0x000162000c1e1900 */
[----:B------:R-:W-:-:S04]  /*0450*/  UIADD3 UR5, UPT, UPT, UR5, 0x8, URZ ;  /* 0x0000000805057890 */ /* 0x000fc8000fffe0ff */
[----:B------:R-:W-:Y:S01]  /*0460*/  UISETP.NE.AND UP0, UPT, UR5, URZ, UPT ;  /* 0x000000ff0500728c */ /* 0x000fe2000bf05270 */
[----:B-1----:R-:W-:Y:S02]  /*0470*/  MOV R5, UR20 ;  /* 0x0000001400057c02 */ /* 0x002fe40008000f00 */
[----:B0-----:R-:W-:Y:S02]  /*0480*/  IADD3 R2, P0, PT, R2, 0x20, RZ ;  /* 0x0000002002027810 */ /* 0x001fe40007f1e0ff */
[----:B------:R-:W-:Y:S02]  /*0490*/  LEA R14, R5, R14, 0x3 ;  /* 0x0000000e050e7211 */ /* 0x000fe400078e18ff */
[----:B------:R-:W-:Y:S01]  /*04a0*/  IADD3.X R3, PT, PT, RZ, R3, RZ, P0, !PT ;  /* 0x00000003ff037210 */ /* 0x000fe200007fe4ff */
[----:B--2---:R-:W-:-:S04]  /*04b0*/  FFMA R22, R21, R22, R12 ;  /* 0x0000001615167223 */ /* 0x004fc8000000000c */
[----:B---3--:R-:W-:-:S04]  /*04c0*/  FFMA R20, R19, R20, R22 ;  /* 0x0000001413147223 */ /* 0x008fc80000000016 */
[----:B----4-:R-:W-:-:S04]  /*04d0*/  FFMA R18, R17, R18, R20 ;  /* 0x0000001211127223 */ /* 0x010fc80000000014 */
[----:B-----5:R-:W-:-:S04]  /*04e0*/  FFMA R16, R15, R16, R18 ;  /* 0x000000100f107223 */ /* 0x020fc80000000012 */
[----:B------:R-:W-:-:S04]  /*04f0*/  FFMA R23, R23, R4, R16 ;  /* 0x0000000417177223 */ /* 0x000fc80000000010 */
[----:B------:R-:W-:-:S04]  /*0500*/  FFMA R24, R24, R7, R23 ;  /* 0x0000000718187223 */ /* 0x000fc80000000017 */
[----:B------:R-:W-:-:S04]  /*0510*/  FFMA R8, R25, R8, R24 ;  /* 0x0000000819087223 */ /* 0x000fc80000000018 */
[----:B------:R-:W-:Y:S01]  /*0520*/  FFMA R12, R27, R10, R8 ;  /* 0x0000000a1b0c7223 */ /* 0x000fe20000000008 */
[----:B------:R-:W-:Y:S06]  /*0530*/  BRA.U UP0, `(.L_x_1) ;  /* 0xfffffffd003c7547 */ /* 0x000fec000b83ffff */
.L_x_0:
[----:B------:R-:W-:-:S04]  /*0540*/  ULOP3.LUT UR6, UR20, 0x7, URZ, 0xc0, !UPT ;  /* 0x0000000714067892 */ /* 0x000fc8000f8ec0ff */
[----:B------:R-:W-:-:S09]  /*0550*/  UISETP.NE.AND UP0, UPT, UR6, URZ, UPT ;  /* 0x000000ff0600728c */ /* 0x000fd2000bf05270 */
[----:B------:R-:W-:Y:S05]  /*0560*/  BRA.U !UP0, `(.L_x_2) ;  /* 0x0000000508387547 */ /* 0x000fea000b800000 */
[----:B------:R-:W-:Y:S02]  /*0570*/  UISETP.GE.U32.AND UP0, UPT, UR6, 0x4, UPT ;  /* 0x000000040600788c */ /* 0x000fe4000bf06070 */
[----:B------:R-:W-:-:S04]  /*0580*/  ULOP3.LUT UR5, UR20, 0x3, URZ, 0xc0, !UPT ;  /* 0x0000000314057892 */ /* 0x000fc8000f8ec0ff */
[----:B------:R-:W-:-:S03]  /*0590*/  UISETP.NE.AND UP1, UPT, UR5, URZ, UPT ;  /* 0x000000ff0500728c */ /* 0x000fc6000bf25270 */
[----:B------:R-:W-:Y:S08]  /*05a0*/  BRA.U !UP0, `(.L_x_3) ;  /* 0x00000001087c7547 */ /* 0x000ff0000b800000 */
[----:B------:R-:W1:Y:S01]  /*05b0*/  LDC.64 R6, c[0x0][0x388] ;  /* 0x0000e200ff067b82 */ /* 0x000e620000000a00 */
[----:B------:R-:W2:Y:S01]  /*05c0*/  LDCU.64 UR6, c[0x0][0x380] ;  /* 0x00007000ff0677ac */ /* 0x000ea20008000a00 */
[----:B------:R-:W-:Y:S01]  /*05d0*/  IMAD.U32 R9, RZ, RZ, UR4 ;  /* 0x00000004ff097e24 */ /* 0x000fe2000f8e00ff */
[C---:B------:R-:W-:Y:S02]  /*05e0*/  IADD3 R3, PT, PT, R13.reuse, UR4, RZ ;  /* 0x000000040d037c10 */ /* 0x040fe4000fffe0ff */
[----:B------:R-:W-:Y:S01]  /*05f0*/  IADD3 R10, P0, PT, R13, UR4, RZ ;  /* 0x000000040d0a7c10 */ /* 0x000fe2000ff1e0ff */
[----:B------:R-:W-:Y:S01]  /*0600*/  IMAD R9, R9, UR20, R0 ;  /* 0x0000001409097c24 */ /* 0x000fe2000f8e0200 */
[----:B------:R-:W-:Y:S01]  /*0610*/  MOV R11, UR20 ;  /* 0x00000014000b7c02 */ /* 0x000fe20008000f00 */
[----:B------:R-:W3:Y:S01]  /*0620*/  LDC.64 R4, c[0x0][0x380] ;  /* 0x0000e000ff047b82 */ /* 0x000ee20000000a00 */
[----:B------:R-:W-:Y:S01]  /*0630*/  MOV R15, UR20 ;  /* 0x00000014000f7c02 */ /* 0x000fe20008000f00 */
[----:B-1----:R-:W-:Y:S01]  /*0640*/  IMAD.WIDE R6, R9, 0x4, R6 ;  /* 0x0000000409067825 */ /* 0x002fe200078e0206 */
[----:B------:R-:W-:-:S05]  /*0650*/  MOV R9, UR20 ;  /* 0x0000001400097c02 */ /* 0x000fca0008000f00 */
[----:B------:R-:W-:Y:S02]  /*0660*/  IMAD.WIDE R8, R9, 0x4, R6 ;  /* 0x0000000409087825 */ /* 0x000fe400078e0206 */
[----:B0-----:R-:W4:Y:S02]  /*0670*/  LDG.E R6, desc[UR18][R6.64] ;  /* 0x0000001206067981 */ /* 0x001f24000c1e1900 */
[----:B---3--:R-:W-:Y:S01]  /*0680*/  IMAD.WIDE.U32 R4, R3, 0x4, R4 ;  /* 0x0000000403047825 */ /* 0x008fe200078e0004 */
[----:B------:R-:W-:Y:S01]  /*0690*/  IADD3.X R3, PT, PT, RZ, RZ, RZ, P0, !PT ;  /* 0x000000ffff037210 */ /* 0x000fe200007fe4ff */
[----:B------:R-:W3:Y:S01]  /*06a0*/  LDG.E R17, desc[UR18][R8.64] ;  /* 0x0000001208117981 */ /* 0x000ee2000c1e1900 */
[----:B--2---:R-:W-:-:S03]  /*06b0*/  LEA R2, P0, R10, UR6, 0x2 ;  /* 0x000000060a027c11 */ /* 0x004fc6000f8010ff */
[----:B------:R-:W4:Y:S01]  /*06c0*/  LDG.E R5, desc[UR18][R4.64] ;  /* 0x0000001204057981 */ /* 0x000f22000c1e1900 */
[----:B------:R-:W-:Y:S01]  /*06d0*/  LEA.HI.X R3, R10, UR7, R3, 0x2, P0 ;  /* 0x000000070a037c11 */ /* 0x000fe200080f1403 */
[----:B------:R-:W-:-:S04]  /*06e0*/  IMAD.WIDE R10, R11, 0x4, R8 ;  /* 0x000000040b0a7825 */ /* 0x000fc800078e0208 */
[----:B------:R-:W3:Y:S01]  /*06f0*/  LDG.E R16, desc[UR18][R2.64+0x4] ;  /* 0x0000041202107981 */ /* 0x000ee2000c1e1900 */
[----:B------:R-:W-:-:S03]  /*0700*/  IMAD.WIDE R14, R15, 0x4, R10 ;  /* 0x000000040f0e7825 */ /* 0x000fc600078e020a */
[----:B------:R-:W2:Y:S04]  /*0710*/  LDG.E R19, desc[UR18][R10.64] ;  /* 0x000000120a137981 */ /* 0x000ea8000c1e1900 */
[----:B------:R-:W2:Y:S04]  /*0720*/  LDG.E R18, desc[UR18][R2.64+0x8] ;  /* 0x0000081202127981 */ /* 0x000ea8000c1e1900 */
[----:B------:R-:W5:Y:S04]  /*0730*/  LDG.E R20, desc[UR18][R2.64+0xc] ;  /* 0x00000c1202147981 */ /* 0x000f68000c1e1900 */
[----:B------:R-:W5:Y:S01]  /*0740*/  LDG.E R14, desc[UR18][R14.64] ;  /* 0x000000120e0e7981 */ /* 0x000f62000c1e1900 */
[----:B------:R-:W-:Y:S01]  /*0750*/  UIADD3 UR4, UPT, UPT, UR4, 0x4, URZ ;  /* 0x0000000404047890 */ /* 0x000fe2000fffe0ff */
[----:B----4-:R-:W-:-:S04]  /*0760*/  FFMA R5, R5, R6, R12 ;  /* 0x0000000605057223 */ /* 0x010fc8000000000c */
[----:B---3--:R-:W-:-:S04]  /*0770*/  FFMA R5, R16, R17, R5 ;  /* 0x0000001110057223 */ /* 0x008fc80000000005 */
[----:B--2---:R-:W-:-:S04]  /*0780*/  FFMA R5, R18, R19, R5 ;  /* 0x0000001312057223 */ /* 0x004fc80000000005 */
[----:B-----5:R-:W-:-:S07]  /*0790*/  FFMA R12, R20, R14, R5 ;  /* 0x0000000e140c7223 */ /* 0x020fce0000000005 */
.L_x_3:
[----:B------:R-:W-:Y:S05]  /*07a0*/  BRA.U !UP1, `(.L_x_2) ;  /* 0x0000000109a87547 */ /* 0x000fea000b800000 */
[----:B------:R-:W-:Y:S01]  /*07b0*/  UISETP.NE.AND UP0, UPT, UR5, 0x1, UPT ;  /* 0x000000010500788c */ /* 0x000fe2000bf05270 */
[----:B------:R-:W-:Y:S01]  /*07c0*/  MOV R7, UR4 ;  /* 0x0000000400077c02 */ /* 0x000fe20008000f00 */
[----:B------:R-:W-:Y:S02]  /*07d0*/  ULOP3.LUT UR5, UR20, 0x1, URZ, 0xc0, !UPT ;  /* 0x0000000114057892 */ /* 0x000fe4000f8ec0ff */
[----:B------:R-:W-:Y:S02]  /*07e0*/  MOV R15, UR20 ;  /* 0x00000014000f7c02 */ /* 0x000fe40008000f00 */
[----:B------:R-:W-:Y:S01]  /*07f0*/  UISETP.NE.U32.AND UP1, UPT, UR5, 0x1, UPT ;  /* 0x000000010500788c */ /* 0x000fe2000bf25070 */
[----:B------:R-:W-:-:S04]  /*0800*/  PLOP3.LUT P1, PT, PT, PT, UP0, 0x80, 0x8 ;  /* 0x000000000008781c */ /* 0x000fc80003f2f008 */
[----:B------:R-:W1:Y:S01]  /*0810*/  @UP0 LDCU.128 UR8, c[0x0][0x380] ;  /* 0x00007000ff0807ac */ /* 0x000e620008000c00 */
[----:B------:R-:W-:Y:S01]  /*0820*/  PLOP3.LUT P0, PT, PT, PT, UP1, 0x80, 0x8 ;  /* 0x000000000008781c */ /* 0x000fe20003f0f018 */
[----:B------:R-:W2:Y:S04]  /*0830*/  @UP0 LDCU.64 UR6, c[0x0][0x380] ;  /* 0x00007000ff0607ac */ /* 0x000ea80008000a00 */
[----:B------:R-:W3:Y:S03]  /*0840*/  @!UP1 LDCU.128 UR12, c[0x0][0x380] ;  /* 0x00007000ff0c97ac */ /* 0x000ee60008000c00 */
[C---:B------:R-:W-:Y:S02]  /*0850*/  @P1 IADD3 R3, PT, PT, R13.reuse, UR4, RZ ;  /* 0x000000040d031c10 */ /* 0x040fe4000fffe0ff */
[----:B------:R-:W-:Y:S01]  /*0860*/  @P1 IADD3 R6, P2, PT, R13, UR4, RZ ;  /* 0x000000040d061c10 */ /* 0x000fe2000ff5e0ff */
[----:B------:R-:W-:Y:S01]  /*0870*/  @UP0 UIADD3 UR4, UPT, UPT, UR4, 0x2, URZ ;  /* 0x0000000204040890 */ /* 0x000fe2000fffe0ff */
[----:B-1----:R-:W-:Y:S01]  /*0880*/  MOV R11, UR9 ;  /* 0x00000009000b7c02 */ /* 0x002fe20008000f00 */
[----:B------:R-:W-:Y:S01]  /*0890*/  IMAD.U32 R10, RZ, RZ, UR8 ;  /* 0x00000008ff0a7e24 */ /* 0x000fe2000f8e00ff */
[----:B------:R-:W-:-:S02]  /*08a0*/  MOV R4, UR10 ;  /* 0x0000000a00047c02 */ /* 0x000fc40008000f00 */
[----:B------:R-:W-:Y:S01]  /*08b0*/  MOV R5, UR11 ;  /* 0x0000000b00057c02 */ /* 0x000fe20008000f00 */
[----:B------:R-:W-:-:S04]  /*08c0*/  @P1 IMAD.WIDE.U32 R10, R3, 0x4, R10 ;  /* 0x00000004030a1825 */ /* 0x000fc800078e000a */
[----:B------:R-:W-:Y:S01]  /*08d0*/  @P1 IMAD R3, R7, UR20, R0 ;  /* 0x0000001407031c24 */ /* 0x000fe2000f8e0200 */
[----:B------:R-:W-:Y:S01]  /*08e0*/  @P1 IADD3.X R7, PT, PT, RZ, RZ, RZ, P2, !PT ;  /* 0x000000ffff071210 */ /* 0x000fe200017fe4ff */
[----:B------:R-:W-:Y:S01]  /*08f0*/  IMAD.U32 R19, RZ, RZ, UR4 ;  /* 0x00000004ff137e24 */ /* 0x000fe2000f8e00ff */
[C---:B--2---:R-:W-:Y:S01]  /*0900*/  @P1 LEA R2, P2, R6.reuse, UR6, 0x2 ;  /* 0x0000000606021c11 */ /* 0x044fe2000f8410ff */
[----:B------:R-:W-:Y:S01]  /*0910*/  @P1 IMAD.WIDE R4, R3, 0x4, R4 ;  /* 0x0000000403041825 */ /* 0x000fe200078e0204 */
[----:B------:R-:W-:Y:S01]  /*0920*/  @!P0 IADD3 R17, PT, PT, R13, UR4, RZ ;  /* 0x000000040d118c10 */ /* 0x000fe2000fffe0ff */
[----:B0-----:R-:W2:Y:S01]  /*0930*/  @P1 LDG.E R11, desc[UR18][R10.64] ;  /* 0x000000120a0b1981 */ /* 0x001ea2000c1e1900 */
[----:B------:R-:W-:Y:S01]  /*0940*/  @P1 LEA.HI.X R3, R6, UR7, R7, 0x2, P2 ;  /* 0x0000000706031c11 */ /* 0x000fe200090f1407 */
[----:B------:R-:W-:Y:S01]  /*0950*/  @!P0 IMAD R19, R19, UR20, R0 ;  /* 0x0000001413138c24 */ /* 0x000fe2000f8e0200 */
[----:B---3--:R-:W-:Y:S01]  /*0960*/  MOV R6, UR12 ;  /* 0x0000000c00067c02 */ /* 0x008fe20008000f00 */
[----:B------:R-:W-:Y:S01]  /*0970*/  @P1 IMAD.WIDE R14, R15, 0x4, R4 ;  /* 0x000000040f0e1825 */ /* 0x000fe200078e0204 */
[----:B------:R-:W-:Y:S01]  /*0980*/  MOV R7, UR13 ;  /* 0x0000000d00077c02 */ /* 0x000fe20008000f00 */
[----:B------:R-:W2:Y:S01]  /*0990*/  @P1 LDG.E R4, desc[UR18][R4.64] ;  /* 0x0000001204041981 */ /* 0x000ea2000c1e1900 */
[----:B------:R-:W-:-:S02]  /*09a0*/  MOV R8, UR14 ;  /* 0x0000000e00087c02 */ /* 0x000fc40008000f00 */
[----:B------:R-:W-:Y:S01]  /*09b0*/  MOV R9, UR15 ;  /* 0x0000000f00097c02 */ /* 0x000fe20008000f00 */
[----:B------:R-:W-:Y:S01]  /*09c0*/  @!P0 IMAD.WIDE.U32 R6, R17, 0x4, R6 ;  /* 0x0000000411068825 */ /* 0x000fe200078e0006 */
[----:B------:R-:W3:Y:S03]  /*09d0*/  @P1 LDG.E R14, desc[UR18][R14.64] ;  /* 0x000000120e0e1981 */ /* 0x000ee6000c1e1900 */
[----:B------:R-:W-:Y:S01]  /*09e0*/  @!P0 IMAD.WIDE R8, R19, 0x4, R8 ;  /* 0x0000000413088825 */ /* 0x000fe200078e0208 */
[----:B------:R-:W3:Y:S04]  /*09f0*/  @P1 LDG.E R2, desc[UR18][R2.64+0x4] ;  /* 0x0000041202021981 */ /* 0x000ee8000c1e1900 */
[----:B------:R-:W4:Y:S04]  /*0a00*/  @!P0 LDG.E R7, desc[UR18][R6.64] ;  /* 0x0000001206078981 */ /* 0x000f28000c1e1900 */
[----:B------:R-:W4:Y:S01]  /*0a10*/  @!P0 LDG.E R8, desc[UR18][R8.64] ;  /* 0x0000001208088981 */ /* 0x000f22000c1e1900 */
[----:B--2---:R-:W-:-:S04]  /*0a20*/  @P1 FFMA R11, R11, R4, R12 ;  /* 0x000000040b0b1223 */ /* 0x004fc8000000000c */
[----:B---3--:R-:W-:-:S04]  /*0a30*/  @P1 FFMA R12, R2, R14, R11 ;  /* 0x0000000e020c1223 */ /* 0x008fc8000000000b */
[----:B----4-:R-:W-:-:S07]  /*0a40*/  @!P0 FFMA R12, R7, R8, R12 ;  /* 0x00000008070c8223 */ /* 0x010fce000000000c */
.L_x_2:
[----:B------:R-:W1:Y:S01]  /*0a50*/  LDC.64 R2, c[0x0][0x390] ;  /* 0x0000e400ff027b82 */ /* 0x000e620000000a00 */
[----:B------:R-:W-:-:S05]  /*0a60*/  IADD3 R13, PT, PT, R0, R13, RZ ;  /* 0x0000000d000d7210 */ /* 0x000fca0007ffe0ff */
[----:B-1----:R-:W-:-:S05]  /*0a70*/  IMAD.WIDE R2, R13, 0x4, R2 ;  /* 0x000000040d027825 */ /* 0x002fca00078e0202 */
[----:B0-----:R-:W-:Y:S01]  /*0a80*/  STG.E desc[UR18][R2.64], R12 ;  /* 0x0000000c02007986 */ /* 0x001fe2000c101912 */
[----:B------:R-:W-:Y:S05]  /*0a90*/  EXIT ;  /* 0x000000000000794d */ /* 0x000fea0003800000 */
.L_x_4:
[----:B------:R-:W-:-:S00]  /*0aa0*/  BRA `(.L_x_4) ;  /* 0xfffffffc00fc7947 */ /* 0x000fc0000383ffff */
[----:B------:R-:W-:-:S00]  /*0ab0*/  NOP ;  /* 0x0000000000007918 */ /* 0x000fc00000000000 */
        /* <DEDUP_REMOVED lines=12> */
.L_x_5:


//--------------------- .nv.shared.reserved.0     --------------------------
	.section	.nv.shared.reserved.0,"aw",@nobits
	.weak		__nv_reservedSMEM_offset_0_alias
	.size		__nv_reservedSMEM_offset_0_alias, 0, 64
	.other		__nv_reservedSMEM_offset_0_alias,@"STO_CUDA_RESERVED_SHARED STV_DEFAULT"
__nv_reservedSMEM_offset_0_alias:
	.zero		0
	.zero		64


//--------------------- .nv.constant0.matmul_kernel --------------------------
	.section	.nv.constant0.matmul_kernel,"a",@progbits
	.sectionflags	@""
	.align	4
.nv.constant0.matmul_kernel:
	.zero		924


//--------------------- SYMBOLS --------------------------

	.type		.nv.reservedSmem.offset0,@object
	.size		.nv.reservedSmem.offset0,0x4
